//
// Generated by NVIDIA NVVM Compiler
//
// Compiler Build ID: CL-36424714
// Cuda compilation tools, release 13.0, V13.0.88
// Based on NVVM 20.0.0
//

.version 9.0
.target sm_100
.address_size 64

	// .globl	_Z8open_gpuv
.extern .func  (.param .b32 func_retval0) vprintf
(
	.param .b64 vprintf_param_0,
	.param .b64 vprintf_param_1
)
;
.global .align 1 .b8 $str[54] = {82, 117, 110, 110, 105, 110, 103, 32, 112, 114, 111, 103, 114, 97, 109, 32, 102, 114, 111, 109, 32, 109, 121, 32, 78, 86, 73, 68, 73, 65, 32, 71, 101, 70, 111, 114, 99, 101, 32, 82, 84, 88, 32, 50, 48, 54, 48, 32, 71, 80, 85, 33, 10};

.visible .entry _Z8open_gpuv()
{
	.reg .b32 	%r<3>;
	.reg .b64 	%rd<3>;

	mov.u64 	%rd1, $str;
	cvta.global.u64 	%rd2, %rd1;
	{ // callseq 0, 0
	.param .b64 param0;
	st.param.b64 	[param0], %rd2;
	.param .b64 param1;
	st.param.b64 	[param1], 0;
	.param .b32 retval0;
	call.uni (retval0), 
	vprintf, 
	(
	param0, 
	param1
	);
	ld.param.b32 	%r1, [retval0];
	} // callseq 0
	ret;

}


// ===== COMPILED SASS (sm_100) =====

	.target	sm_100

	.elftype	@"ET_EXEC"


//--------------------- .note.nv.tkinfo           --------------------------
	.section	.note.nv.tkinfo,"",@"SHT_NOTE"
	.sectionflags	@"SHF_NOTE_NV_TKINFO"
	.tkinfo
        /*0018*/ 	.word	0x00000002
        /*0030*/ 	.string	""
        /*0030*/ 	.string	"ptxas"
        /*0030*/ 	.string	"Cuda compilation tools, release 13.0, V13.0.88"
        /*0030*/ 	.string	"Build cuda_13.0.r13.0/compiler.36424714_0"
        /*0030*/ 	.string	"-arch sm_100 -m 64 "



//--------------------- .note.nv.cuinfo           --------------------------
	.section	.note.nv.cuinfo,"",@"SHT_NOTE"
	.sectionflags	@"SHF_NOTE_NV_CUINFO"
        /*0018*/ 	.short	0x0002
        /*001a*/ 	.short	0x0064
        /*001c*/ 	.short	0x0082
	.zero		2


//--------------------- .nv.info                  --------------------------
	.section	.nv.info,"",@"SHT_CUDA_INFO"
	.align	4


	//----- nvinfo : EIATTR_REGCOUNT
	.align		4
        /*0000*/ 	.byte	0x04, 0x2f
        /*0002*/ 	.short	(.L_2 - .L_1)
	.align		4
.L_1:
        /*0004*/ 	.word	index@(_Z8open_gpuv)
        /*0008*/ 	.word	0x00000018


	//----- nvinfo : EIATTR_FRAME_SIZE
	.align		4
.L_2:
        /*000c*/ 	.byte	0x04, 0x11
        /*000e*/ 	.short	(.L_4 - .L_3)
	.align		4
.L_3:
        /*0010*/ 	.word	index@(_Z8open_gpuv)
        /*0014*/ 	.word	0x00000000


	//----- nvinfo : EIATTR_MIN_STACK_SIZE
	.align		4
.L_4:
        /*0018*/ 	.byte	0x04, 0x12
        /*001a*/ 	.short	(.L_6 - .L_5)
	.align		4
.L_5:
        /*001c*/ 	.word	index@(_Z8open_gpuv)
        /*0020*/ 	.word	0x00000000
.L_6:


//--------------------- .nv.compat                --------------------------
	.section	.nv.compat,"",@"SHT_CUDA_COMPAT_INFO"
	.align	4
        /*0000*/ 	.byte	0x02, 0x09, 0x00, 0x00, 0x02, 0x02, 0x01, 0x00, 0x02, 0x05, 0x05, 0x00, 0x03, 0x07, 0x01, 0x01
        /*0010*/ 	.byte	0x02, 0x03, 0x00, 0x00, 0x02, 0x06, 0x01, 0x00, 0x04, 0x0b, 0x08, 0x00, 0x09, 0x00, 0x00, 0x00
        /*0020*/ 	.byte	0x00, 0x00, 0x00, 0x00


//--------------------- .nv.info._Z8open_gpuv     --------------------------
	.section	.nv.info._Z8open_gpuv,"",@"SHT_CUDA_INFO"
	.sectionflags	@""
	.align	4


	//----- nvinfo : EIATTR_CUDA_API_VERSION
	.align		4
        /*0000*/ 	.byte	0x04, 0x37
        /*0002*/ 	.short	(.L_8 - .L_7)
.L_7:
        /*0004*/ 	.word	0x00000082


	//----- nvinfo : EIATTR_SPARSE_MMA_MASK
	.align		4
.L_8:
        /*0008*/ 	.byte	0x03, 0x50
        /*000a*/ 	.short	0x0000


	//----- nvinfo : EIATTR_MAXREG_COUNT
	.align		4
        /*000c*/ 	.byte	0x03, 0x1b
        /*000e*/ 	.short	0x00ff


	//----- nvinfo : EIATTR_EXTERNS
	.align		4
        /*0010*/ 	.byte	0x04, 0x0f
        /*0012*/ 	.short	(.L_10 - .L_9)


	//   ....[0]....
	.align		4
.L_9:
        /*0014*/ 	.word	index@(vprintf)


	//----- nvinfo : EIATTR_MERCURY_ISA_VERSION
	.align		4
.L_10:
        /*0018*/ 	.byte	0x03, 0x5f
        /*001a*/ 	.short	0x0101


	//----- nvinfo : EIATTR_VRC_CTA_INIT_COUNT
	.align		4
        /*001c*/ 	.byte	0x02, 0x4a
	.zero		1
	.zero		1


	//----- nvinfo : EIATTR_SYSCALL_OFFSETS
	.align		4
        /*0020*/ 	.byte	0x04, 0x46
        /*0022*/ 	.short	(.L_12 - .L_11)


	//   ....[0]....
.L_11:
        /*0024*/ 	.word	0x00000080


	//----- nvinfo : EIATTR_EXIT_INSTR_OFFSETS
	.align		4
.L_12:
        /*0028*/ 	.byte	0x04, 0x1c
        /*002a*/ 	.short	(.L_14 - .L_13)


	//   ....[0]....
.L_13:
        /*002c*/ 	.word	0x00000090


	//----- nvinfo : EIATTR_SW_WAR
	.align		4
.L_14:
        /*0030*/ 	.byte	0x04, 0x36
        /*0032*/ 	.short	(.L_16 - .L_15)
.L_15:
        /*0034*/ 	.word	0x00000008
.L_16:


//--------------------- .nv.callgraph             --------------------------
	.section	.nv.callgraph,"",@"SHT_CUDA_CALLGRAPH"
	.align	4
	.sectionentsize	8
	.align		4
        /*0000*/ 	.word	0x00000000
	.align		4
        /*0004*/ 	.word	0xffffffff
	.align		4
        /*0008*/ 	.word	index@(_Z8open_gpuv)
	.align		4
        /*000c*/ 	.word	index@(vprintf)
	.align		4
        /*0010*/ 	.word	0x00000000
	.align		4
        /*0014*/ 	.word	0xfffffffe
	.align		4
        /*0018*/ 	.word	0x00000000
	.align		4
        /*001c*/ 	.word	0xfffffffd
	.align		4
        /*0020*/ 	.word	0x00000000
	.align		4
        /*0024*/ 	.word	0xfffffffc


//--------------------- .nv.constant4             --------------------------
	.section	.nv.constant4,"a",@progbits
	.align	8
	.align		8
.nv.constant4:
        /*0000*/ 	.dword	vprintf
	.align		8
        /*0008*/ 	.dword	$str


//--------------------- .text._Z8open_gpuv        --------------------------
	.section	.text._Z8open_gpuv,"ax",@progbits
	.align	128
        .global         _Z8open_gpuv
        .type           _Z8open_gpuv,@function
        .size           _Z8open_gpuv,(.L_x_2 - _Z8open_gpuv)
        .other          _Z8open_gpuv,@"STO_CUDA_ENTRY STV_DEFAULT"
_Z8open_gpuv:
.text._Z8open_gpuv:
[----:B------:R-:W0:Y:S01]  /*0000*/  LDC R1, c[0x0][0x37c] ;  /* 0x0000df00ff017b82 */ /* 0x000e220000000800 */
[----:B------:R-:W-:Y:S01]  /*0010*/  MOV R0, 0x0 ;  /* 0x0000000000007802 */ /* 0x000fe20000000f00 */
[----:B------:R-:W1:Y:S01]  /*0020*/  LDCU.64 UR4, c[0x4][0x8] ;  /* 0x01000100ff0477ac */ /* 0x000e620008000a00 */
[----:B------:R-:W-:-:S05]  /*0030*/  CS2R R6, SRZ ;  /* 0x0000000000067805 */ /* 0x000fca000001ff00 */
[----:B------:R2:W3:Y:S01]  /*0040*/  LDC.64 R2, c[0x4][R0] ;  /* 0x0100000000027b82 */ /* 0x0004e20000000a00 */
[----:B-1----:R-:W-:Y:S02]  /*0050*/  IMAD.U32 R4, RZ, RZ, UR4 ;  /* 0x00000004ff047e24 */ /* 0x002fe4000f8e00ff */
[----:B--2---:R-:W-:-:S07]  /*0060*/  IMAD.U32 R5, RZ, RZ, UR5 ;  /* 0x00000005ff057e24 */ /* 0x004fce000f8e00ff */
[----:B------:R-:W-:-:S07]  /*0070*/  LEPC R20, `(.L_x_0) ;  /* 0x000000001014794e */ /* 0x000fce0000000000 */
[----:B0--3--:R-:W-:Y:S05]  /*0080*/  CALL.ABS.NOINC R2 ;  /* 0x0000000002007343 */ /* 0x009fea0003c00000 */
.L_x_0:
[----:B------:R-:W-:Y:S05]  /*0090*/  EXIT ;  /* 0x000000000000794d */ /* 0x000fea0003800000 */
.L_x_1:
[----:B------:R-:W-:-:S00]  /*00a0*/  BRA `(.L_x_1) ;  /* 0xfffffffc00fc7947 */ /* 0x000fc0000383ffff */
[----:B------:R-:W-:-:S00]  /*00b0*/  NOP ;  /* 0x0000000000007918 */ /* 0x000fc00000000000 */
        /* <DEDUP_REMOVED lines=12> */
.L_x_2:


//--------------------- .nv.global.init           --------------------------
	.section	.nv.global.init,"aw",@progbits
.nv.global.init:
	.type		$str,@object
	.size		$str,(.L_0 - $str)
$str:
        /*0000*/ 	.byte	0x52, 0x75, 0x6e, 0x6e, 0x69, 0x6e, 0x67, 0x20, 0x70, 0x72, 0x6f, 0x67, 0x72, 0x61, 0x6d, 0x20
        /*0010*/ 	.byte	0x66, 0x72, 0x6f, 0x6d, 0x20, 0x6d, 0x79, 0x20, 0x4e, 0x56, 0x49, 0x44, 0x49, 0x41, 0x20, 0x47
        /*0020*/ 	.byte	0x65, 0x46, 0x6f, 0x72, 0x63, 0x65, 0x20, 0x52, 0x54, 0x58, 0x20, 0x32, 0x30, 0x36, 0x30, 0x20
        /*0030*/ 	.byte	0x47, 0x50, 0x55, 0x21, 0x0a, 0x00
.L_0:


//--------------------- .nv.shared.reserved.0     --------------------------
	.section	.nv.shared.reserved.0,"aw",@nobits
	.weak		__nv_reservedSMEM_offset_0_alias
	.size		__nv_reservedSMEM_offset_0_alias, 0, 64
	.other		__nv_reservedSMEM_offset_0_alias,@"STO_CUDA_RESERVED_SHARED STV_DEFAULT"
__nv_reservedSMEM_offset_0_alias:
	.zero		0
	.zero		64


//--------------------- .nv.constant0._Z8open_gpuv --------------------------
	.section	.nv.constant0._Z8open_gpuv,"a",@progbits
	.sectionflags	@""
	.align	4
.nv.constant0._Z8open_gpuv:
	.zero		896


//--------------------- SYMBOLS --------------------------

	.type		.nv.reservedSmem.offset0,@object
	.size		.nv.reservedSmem.offset0,0x4
	.type		vprintf,@function
